//
// Generated by NVIDIA NVVM Compiler
//
// Compiler Build ID: CL-36424714
// Cuda compilation tools, release 13.0, V13.0.88
// Based on NVVM 20.0.0
//

.version 9.0
.target sm_100
.address_size 64

	// .globl	_Z11checkPrimesPyS_y

.visible .entry _Z11checkPrimesPyS_y(
	.param .u64 .ptr .align 1 _Z11checkPrimesPyS_y_param_0,
	.param .u64 .ptr .align 1 _Z11checkPrimesPyS_y_param_1,
	.param .u64 _Z11checkPrimesPyS_y_param_2
)
{
	.reg .pred 	%p<7>;
	.reg .b32 	%r<8>;
	.reg .b64 	%rd<27>;

	ld.param.u64 	%rd13, [_Z11checkPrimesPyS_y_param_0];
	ld.param.u64 	%rd14, [_Z11checkPrimesPyS_y_param_1];
	ld.param.u64 	%rd15, [_Z11checkPrimesPyS_y_param_2];
	mov.u32 	%r1, %ctaid.x;
	mov.u32 	%r2, %ntid.x;
	mov.u32 	%r3, %tid.x;
	mad.lo.s32 	%r4, %r1, %r2, %r3;
	cvt.s64.s32 	%rd1, %r4;
	setp.le.u64 	%p1, %rd15, %rd1;
	@%p1 bra 	$L__BB0_11;
	cvta.to.global.u64 	%rd16, %rd13;
	cvta.to.global.u64 	%rd17, %rd14;
	shl.b64 	%rd18, %rd1, 3;
	add.s64 	%rd2, %rd16, %rd18;
	ld.global.u64 	%rd24, [%rd2];
	add.s64 	%rd4, %rd17, %rd18;
	st.global.u64 	[%rd4], %rd24;
	setp.gt.u64 	%p2, %rd24, 1;
	@%p2 bra 	$L__BB0_3;
	mov.b64 	%rd19, 0;
	st.global.u64 	[%rd4], %rd19;
	ld.global.u64 	%rd24, [%rd2];
$L__BB0_3:
	setp.lt.u64 	%p3, %rd24, 4;
	@%p3 bra 	$L__BB0_11;
	shr.u64 	%rd7, %rd24, 1;
	mov.b64 	%rd25, 2;
	cvt.u32.u64 	%r6, %rd24;
	bra.uni 	$L__BB0_6;
$L__BB0_5:
	add.s64 	%rd25, %rd25, 1;
	setp.lt.u64 	%p6, %rd7, %rd25;
	@%p6 bra 	$L__BB0_11;
$L__BB0_6:
	or.b64  	%rd21, %rd24, %rd25;
	and.b64  	%rd22, %rd21, -4294967296;
	setp.ne.s64 	%p4, %rd22, 0;
	@%p4 bra 	$L__BB0_8;
	cvt.u32.u64 	%r5, %rd25;
	rem.u32 	%r7, %r6, %r5;
	cvt.u64.u32 	%rd26, %r7;
	bra.uni 	$L__BB0_9;
$L__BB0_8:
	rem.u64 	%rd26, %rd24, %rd25;
$L__BB0_9:
	setp.ne.s64 	%p5, %rd26, 0;
	@%p5 bra 	$L__BB0_5;
	mov.b64 	%rd23, 0;
	st.global.u64 	[%rd4], %rd23;
$L__BB0_11:
	ret;

}


// ===== COMPILED SASS (sm_100) =====

	.target	sm_100

	.elftype	@"ET_EXEC"


//--------------------- .note.nv.tkinfo           --------------------------
	.section	.note.nv.tkinfo,"",@"SHT_NOTE"
	.sectionflags	@"SHF_NOTE_NV_TKINFO"
	.tkinfo
        /*0018*/ 	.word	0x00000002
        /*0030*/ 	.string	""
        /*0030*/ 	.string	"ptxas"
        /*0030*/ 	.string	"Cuda compilation tools, release 13.0, V13.0.88"
        /*0030*/ 	.string	"Build cuda_13.0.r13.0/compiler.36424714_0"
        /*0030*/ 	.string	"-arch sm_100 -m 64 "



//--------------------- .note.nv.cuinfo           --------------------------
	.section	.note.nv.cuinfo,"",@"SHT_NOTE"
	.sectionflags	@"SHF_NOTE_NV_CUINFO"
        /*0018*/ 	.short	0x0002
        /*001a*/ 	.short	0x0064
        /*001c*/ 	.short	0x0082
	.zero		2


//--------------------- .nv.info                  --------------------------
	.section	.nv.info,"",@"SHT_CUDA_INFO"
	.align	4


	//----- nvinfo : EIATTR_REGCOUNT
	.align		4
        /*0000*/ 	.byte	0x04, 0x2f
        /*0002*/ 	.short	(.L_1 - .L_0)
	.align		4
.L_0:
        /*0004*/ 	.word	index@(_Z11checkPrimesPyS_y)
        /*0008*/ 	.word	0x00000018


	//----- nvinfo : EIATTR_FRAME_SIZE
	.align		4
.L_1:
        /*000c*/ 	.byte	0x04, 0x11
        /*000e*/ 	.short	(.L_3 - .L_2)
	.align		4
.L_2:
        /*0010*/ 	.word	index@($__internal_0_$__cuda_sm20_rem_u64)
        /*0014*/ 	.word	0x00000000


	//----- nvinfo : EIATTR_FRAME_SIZE
	.align		4
.L_3:
        /*0018*/ 	.byte	0x04, 0x11
        /*001a*/ 	.short	(.L_5 - .L_4)
	.align		4
.L_4:
        /*001c*/ 	.word	index@(_Z11checkPrimesPyS_y)
        /*0020*/ 	.word	0x00000000


	//----- nvinfo : EIATTR_MIN_STACK_SIZE
	.align		4
.L_5:
        /*0024*/ 	.byte	0x04, 0x12
        /*0026*/ 	.short	(.L_7 - .L_6)
	.align		4
.L_6:
        /*0028*/ 	.word	index@(_Z11checkPrimesPyS_y)
        /*002c*/ 	.word	0x00000000
.L_7:


//--------------------- .nv.compat                --------------------------
	.section	.nv.compat,"",@"SHT_CUDA_COMPAT_INFO"
	.align	4
        /*0000*/ 	.byte	0x02, 0x09, 0x00, 0x00, 0x02, 0x02, 0x01, 0x00, 0x02, 0x05, 0x05, 0x00, 0x03, 0x07, 0x01, 0x01
        /*0010*/ 	.byte	0x02, 0x03, 0x00, 0x00, 0x02, 0x06, 0x01, 0x00, 0x04, 0x0b, 0x08, 0x00, 0x09, 0x00, 0x00, 0x00
        /*0020*/ 	.byte	0x00, 0x00, 0x00, 0x00


//--------------------- .nv.info._Z11checkPrimesPyS_y --------------------------
	.section	.nv.info._Z11checkPrimesPyS_y,"",@"SHT_CUDA_INFO"
	.sectionflags	@""
	.align	4


	//----- nvinfo : EIATTR_CUDA_API_VERSION
	.align		4
        /*0000*/ 	.byte	0x04, 0x37
        /*0002*/ 	.short	(.L_9 - .L_8)
.L_8:
        /*0004*/ 	.word	0x00000082


	//----- nvinfo : EIATTR_KPARAM_INFO
	.align		4
.L_9:
        /*0008*/ 	.byte	0x04, 0x17
        /*000a*/ 	.short	(.L_11 - .L_10)
.L_10:
        /*000c*/ 	.word	0x00000000
        /*0010*/ 	.short	0x0002
        /*0012*/ 	.short	0x0010
        /*0014*/ 	.byte	0x00, 0xf0, 0x21, 0x00


	//----- nvinfo : EIATTR_KPARAM_INFO
	.align		4
.L_11:
        /*0018*/ 	.byte	0x04, 0x17
        /*001a*/ 	.short	(.L_13 - .L_12)
.L_12:
        /*001c*/ 	.word	0x00000000
        /*0020*/ 	.short	0x0001
        /*0022*/ 	.short	0x0008
        /*0024*/ 	.byte	0x00, 0xf5, 0x21, 0x00


	//----- nvinfo : EIATTR_KPARAM_INFO
	.align		4
.L_13:
        /*0028*/ 	.byte	0x04, 0x17
        /*002a*/ 	.short	(.L_15 - .L_14)
.L_14:
        /*002c*/ 	.word	0x00000000
        /*0030*/ 	.short	0x0000
        /*0032*/ 	.short	0x0000
        /*0034*/ 	.byte	0x00, 0xf5, 0x21, 0x00


	//----- nvinfo : EIATTR_SPARSE_MMA_MASK
	.align		4
.L_15:
        /*0038*/ 	.byte	0x03, 0x50
        /*003a*/ 	.short	0x0000


	//----- nvinfo : EIATTR_MAXREG_COUNT
	.align		4
        /*003c*/ 	.byte	0x03, 0x1b
        /*003e*/ 	.short	0x00ff


	//----- nvinfo : EIATTR_MERCURY_ISA_VERSION
	.align		4
        /*0040*/ 	.byte	0x03, 0x5f
        /*0042*/ 	.short	0x0101


	//----- nvinfo : EIATTR_VRC_CTA_INIT_COUNT
	.align		4
        /*0044*/ 	.byte	0x02, 0x4a
	.zero		1
	.zero		1


	//----- nvinfo : EIATTR_EXIT_INSTR_OFFSETS
	.align		4
        /*0048*/ 	.byte	0x04, 0x1c
        /*004a*/ 	.short	(.L_17 - .L_16)


	//   ....[0]....
.L_16:
        /*004c*/ 	.word	0x00000090


	//   ....[1]....
        /*0050*/ 	.word	0x000001d0


	//   ....[2]....
        /*0054*/ 	.word	0x00000470


	//   ....[3]....
        /*0058*/ 	.word	0x000004b0


	//----- nvinfo : EIATTR_CRS_STACK_SIZE
	.align		4
.L_17:
        /*005c*/ 	.byte	0x04, 0x1e
        /*005e*/ 	.short	(.L_19 - .L_18)
.L_18:
        /*0060*/ 	.word	0x00000000


	//----- nvinfo : EIATTR_CBANK_PARAM_SIZE
	.align		4
.L_19:
        /*0064*/ 	.byte	0x03, 0x19
        /*0066*/ 	.short	0x0018


	//----- nvinfo : EIATTR_PARAM_CBANK
	.align		4
        /*0068*/ 	.byte	0x04, 0x0a
        /*006a*/ 	.short	(.L_21 - .L_20)
	.align		4
.L_20:
        /*006c*/ 	.word	index@(.nv.constant0._Z11checkPrimesPyS_y)
        /*0070*/ 	.short	0x0380
        /*0072*/ 	.short	0x0018


	//----- nvinfo : EIATTR_SW_WAR
	.align		4
.L_21:
        /*0074*/ 	.byte	0x04, 0x36
        /*0076*/ 	.short	(.L_23 - .L_22)
.L_22:
        /*0078*/ 	.word	0x00000008
.L_23:


//--------------------- .nv.callgraph             --------------------------
	.section	.nv.callgraph,"",@"SHT_CUDA_CALLGRAPH"
	.align	4
	.sectionentsize	8
	.align		4
        /*0000*/ 	.word	0x00000000
	.align		4
        /*0004*/ 	.word	0xffffffff
	.align		4
        /*0008*/ 	.word	0x00000000
	.align		4
        /*000c*/ 	.word	0xfffffffe
	.align		4
        /*0010*/ 	.word	0x00000000
	.align		4
        /*0014*/ 	.word	0xfffffffd
	.align		4
        /*0018*/ 	.word	0x00000000
	.align		4
        /*001c*/ 	.word	0xfffffffc


//--------------------- .text._Z11checkPrimesPyS_y --------------------------
	.section	.text._Z11checkPrimesPyS_y,"ax",@progbits
	.align	128
        .global         _Z11checkPrimesPyS_y
        .type           _Z11checkPrimesPyS_y,@function
        .size           _Z11checkPrimesPyS_y,(.L_x_9 - _Z11checkPrimesPyS_y)
        .other          _Z11checkPrimesPyS_y,@"STO_CUDA_ENTRY STV_DEFAULT"
_Z11checkPrimesPyS_y:
.text._Z11checkPrimesPyS_y:
[----:B------:R-:W-:Y:S01]  /*0000*/  LDC R1, c[0x0][0x37c] ;  /* 0x0000df00ff017b82 */ /* 0x000fe20000000800 */
[----:B------:R-:W0:Y:S07]  /*0010*/  S2R R3, SR_TID.X ;  /* 0x0000000000037919 */ /* 0x000e2e0000002100 */
[----:B------:R-:W0:Y:S01]  /*0020*/  S2UR UR4, SR_CTAID.X ;  /* 0x00000000000479c3 */ /* 0x000e220000002500 */
[----:B------:R-:W1:Y:S07]  /*0030*/  LDCU.64 UR6, c[0x0][0x390] ;  /* 0x00007200ff0677ac */ /* 0x000e6e0008000a00 */
[----:B------:R-:W0:Y:S02]  /*0040*/  LDC R0, c[0x0][0x360] ;  /* 0x0000d800ff007b82 */ /* 0x000e240000000800 */
[----:B0-----:R-:W-:-:S05]  /*0050*/  IMAD R0, R0, UR4, R3 ;  /* 0x0000000400007c24 */ /* 0x001fca000f8e0203 */
[----:B-1----:R-:W-:Y:S02]  /*0060*/  ISETP.GE.U32.AND P0, PT, R0, UR6, PT ;  /* 0x0000000600007c0c */ /* 0x002fe4000bf06070 */
[----:B------:R-:W-:-:S04]  /*0070*/  SHF.R.S32.HI R3, RZ, 0x1f, R0 ;  /* 0x0000001fff037819 */ /* 0x000fc80000011400 */
[----:B------:R-:W-:-:S13]  /*0080*/  ISETP.GE.U32.AND.EX P0, PT, R3, UR7, PT, P0 ;  /* 0x0000000703007c0c */ /* 0x000fda000bf06100 */
[----:B------:R-:W-:Y:S05]  /*0090*/  @P0 EXIT ;  /* 0x000000000000094d */ /* 0x000fea0003800000 */
[----:B------:R-:W0:Y:S01]  /*00a0*/  LDCU.128 UR8, c[0x0][0x380] ;  /* 0x00007000ff0877ac */ /* 0x000e220008000c00 */
[C---:B------:R-:W-:Y:S01]  /*00b0*/  IMAD.SHL.U32 R4, R0.reuse, 0x8, RZ ;  /* 0x0000000800047824 */ /* 0x040fe200078e00ff */
[----:B------:R-:W-:Y:S01]  /*00c0*/  SHF.L.U64.HI R0, R0, 0x3, R3 ;  /* 0x0000000300007819 */ /* 0x000fe20000010203 */
[----:B------:R-:W1:Y:S03]  /*00d0*/  LDCU.64 UR4, c[0x0][0x358] ;  /* 0x00006b00ff0477ac */ /* 0x000e660008000a00 */
[----:B0-----:R-:W-:-:S04]  /*00e0*/  IADD3 R6, P0, PT, R4, UR8, RZ ;  /* 0x0000000804067c10 */ /* 0x001fc8000ff1e0ff */
[----:B------:R-:W-:-:S05]  /*00f0*/  IADD3.X R7, PT, PT, R0, UR9, RZ, P0, !PT ;  /* 0x0000000900077c10 */ /* 0x000fca00087fe4ff */
[----:B-1----:R-:W2:Y:S01]  /*0100*/  LDG.E.64 R2, desc[UR4][R6.64] ;  /* 0x0000000406027981 */ /* 0x002ea2000c1e1b00 */
[----:B------:R-:W-:Y:S01]  /*0110*/  IADD3 R4, P1, PT, R4, UR10, RZ ;  /* 0x0000000a04047c10 */ /* 0x000fe2000ff3e0ff */
[----:B------:R-:W-:Y:S03]  /*0120*/  BSSY.RECONVERGENT B0, `(.L_x_0) ;  /* 0x0000008000007945 */ /* 0x000fe60003800200 */
[----:B------:R-:W-:-:S05]  /*0130*/  IADD3.X R5, PT, PT, R0, UR11, RZ, P1, !PT ;  /* 0x0000000b00057c10 */ /* 0x000fca0008ffe4ff */
[----:B--2---:R0:W-:Y:S01]  /*0140*/  STG.E.64 desc[UR4][R4.64], R2 ;  /* 0x0000000204007986 */ /* 0x0041e2000c101b04 */
[----:B------:R-:W-:-:S04]  /*0150*/  ISETP.GT.U32.AND P0, PT, R2, 0x1, PT ;  /* 0x000000010200780c */ /* 0x000fc80003f04070 */
[----:B------:R-:W-:-:S13]  /*0160*/  ISETP.GT.U32.AND.EX P0, PT, R3, RZ, PT, P0 ;  /* 0x000000ff0300720c */ /* 0x000fda0003f04100 */
[----:B0-----:R-:W-:Y:S05]  /*0170*/  @P0 BRA `(.L_x_1) ;  /* 0x0000000000080947 */ /* 0x001fea0003800000 */
[----:B------:R0:W-:Y:S04]  /*0180*/  STG.E.64 desc[UR4][R4.64], RZ ;  /* 0x000000ff04007986 */ /* 0x0001e8000c101b04 */
[----:B------:R0:W5:Y:S02]  /*0190*/  LDG.E.64 R2, desc[UR4][R6.64] ;  /* 0x0000000406027981 */ /* 0x000164000c1e1b00 */
.L_x_1:
[----:B------:R-:W-:Y:S05]  /*01a0*/  BSYNC.RECONVERGENT B0 ;  /* 0x0000000000007941 */ /* 0x000fea0003800200 */
.L_x_0:
[----:B-----5:R-:W-:-:S04]  /*01b0*/  ISETP.GE.U32.AND P0, PT, R2, 0x4, PT ;  /* 0x000000040200780c */ /* 0x020fc80003f06070 */
[----:B------:R-:W-:-:S13]  /*01c0*/  ISETP.GE.U32.AND.EX P0, PT, R3, RZ, PT, P0 ;  /* 0x000000ff0300720c */ /* 0x000fda0003f06100 */
[----:B------:R-:W-:Y:S05]  /*01d0*/  @!P0 EXIT ;  /* 0x000000000000894d */ /* 0x000fea0003800000 */
[----:B------:R-:W-:Y:S01]  /*01e0*/  BSSY.RECONVERGENT B0, `(.L_x_2) ;  /* 0x000002b000007945 */ /* 0x000fe20003800200 */
[--C-:B------:R-:W-:Y:S01]  /*01f0*/  SHF.R.U64 R0, R2, 0x1, R3.reuse ;  /* 0x0000000102007819 */ /* 0x100fe20000001203 */
[----:B------:R-:W-:Y:S01]  /*0200*/  IMAD.MOV.U32 R9, RZ, RZ, 0x2 ;  /* 0x00000002ff097424 */ /* 0x000fe200078e00ff */
[----:B------:R-:W-:Y:S01]  /*0210*/  SHF.R.U32.HI R8, RZ, 0x1, R3 ;  /* 0x00000001ff087819 */ /* 0x000fe20000011603 */
[----:B------:R-:W-:-:S07]  /*0220*/  IMAD.MOV.U32 R11, RZ, RZ, RZ ;  /* 0x000000ffff0b7224 */ /* 0x000fce00078e00ff */
.L_x_7:
[----:B0-----:R-:W-:Y:S01]  /*0230*/  LOP3.LUT R6, R3, R11, RZ, 0xfc, !PT ;  /* 0x0000000b03067212 */ /* 0x001fe200078efcff */
[----:B------:R-:W-:Y:S03]  /*0240*/  BSSY.RECONVERGENT B1, `(.L_x_3) ;  /* 0x000001d000017945 */ /* 0x000fe60003800200 */
[----:B------:R-:W-:-:S13]  /*0250*/  ISETP.NE.U32.AND P0, PT, R6, RZ, PT ;  /* 0x000000ff0600720c */ /* 0x000fda0003f05070 */
[----:B------:R-:W-:Y:S05]  /*0260*/  @P0 BRA `(.L_x_4) ;  /* 0x0000000000500947 */ /* 0x000fea0003800000 */
[----:B------:R-:W0:Y:S01]  /*0270*/  I2F.U32.RP R10, R9 ;  /* 0x00000009000a7306 */ /* 0x000e220000209000 */
[----:B------:R-:W-:-:S07]  /*0280*/  ISETP.NE.U32.AND P1, PT, R9, RZ, PT ;  /* 0x000000ff0900720c */ /* 0x000fce0003f25070 */
[----:B0-----:R-:W0:Y:S02]  /*0290*/  MUFU.RCP R10, R10 ;  /* 0x0000000a000a7308 */ /* 0x001e240000001000 */
[----:B0-----:R-:W-:-:S06]  /*02a0*/  VIADD R6, R10, 0xffffffe ;  /* 0x0ffffffe0a067836 */ /* 0x001fcc0000000000 */
[----:B------:R0:W1:Y:S02]  /*02b0*/  F2I.FTZ.U32.TRUNC.NTZ R7, R6 ;  /* 0x0000000600077305 */ /* 0x000064000021f000 */
[----:B0-----:R-:W-:Y:S02]  /*02c0*/  IMAD.MOV.U32 R6, RZ, RZ, RZ ;  /* 0x000000ffff067224 */ /* 0x001fe400078e00ff */
[----:B-1----:R-:W-:-:S04]  /*02d0*/  IMAD.MOV R12, RZ, RZ, -R7 ;  /* 0x000000ffff0c7224 */ /* 0x002fc800078e0a07 */
[----:B------:R-:W-:-:S04]  /*02e0*/  IMAD R13, R12, R9, RZ ;  /* 0x000000090c0d7224 */ /* 0x000fc800078e02ff */
[----:B------:R-:W-:-:S06]  /*02f0*/  IMAD.HI.U32 R7, R7, R13, R6 ;  /* 0x0000000d07077227 */ /* 0x000fcc00078e0006 */
[----:B------:R-:W-:-:S05]  /*0300*/  IMAD.HI.U32 R7, R7, R2, RZ ;  /* 0x0000000207077227 */ /* 0x000fca00078e00ff */
[----:B------:R-:W-:-:S05]  /*0310*/  IADD3 R7, PT, PT, -R7, RZ, RZ ;  /* 0x000000ff07077210 */ /* 0x000fca0007ffe1ff */
[----:B------:R-:W-:-:S05]  /*0320*/  IMAD R12, R9, R7, R2 ;  /* 0x00000007090c7224 */ /* 0x000fca00078e0202 */
[----:B------:R-:W-:-:S13]  /*0330*/  ISETP.GE.U32.AND P0, PT, R12, R9, PT ;  /* 0x000000090c00720c */ /* 0x000fda0003f06070 */
[----:B------:R-:W-:-:S05]  /*0340*/  @P0 IMAD.IADD R12, R12, 0x1, -R9 ;  /* 0x000000010c0c0824 */ /* 0x000fca00078e0a09 */
[----:B------:R-:W-:-:S13]  /*0350*/  ISETP.GE.U32.AND P0, PT, R12, R9, PT ;  /* 0x000000090c00720c */ /* 0x000fda0003f06070 */
[----:B------:R-:W-:Y:S01]  /*0360*/  @P0 IMAD.IADD R12, R12, 0x1, -R9 ;  /* 0x000000010c0c0824 */ /* 0x000fe200078e0a09 */
[----:B------:R-:W-:-:S04]  /*0370*/  @!P1 LOP3.LUT R12, RZ, R9, RZ, 0x33, !PT ;  /* 0x00000009ff0c9212 */ /* 0x000fc800078e33ff */
[----:B------:R-:W-:-:S04]  /*0380*/  ISETP.NE.U32.AND P0, PT, R12, RZ, PT ;  /* 0x000000ff0c00720c */ /* 0x000fc80003f05070 */
[----:B------:R-:W-:Y:S01]  /*0390*/  ISETP.NE.AND.EX P0, PT, RZ, RZ, PT, P0 ;  /* 0x000000ffff00720c */ /* 0x000fe20003f05300 */
[----:B------:R-:W-:-:S12]  /*03a0*/  BRA `(.L_x_5) ;  /* 0x0000000000187947 */ /* 0x000fd80003800000 */
.L_x_4:
[----:B------:R-:W-:Y:S01]  /*03b0*/  IMAD.MOV.U32 R10, RZ, RZ, R2 ;  /* 0x000000ffff0a7224 */ /* 0x000fe200078e0002 */
[----:B------:R-:W-:Y:S01]  /*03c0*/  MOV R12, 0x3f0 ;  /* 0x000003f0000c7802 */ /* 0x000fe20000000f00 */
[----:B------:R-:W-:-:S07]  /*03d0*/  IMAD.MOV.U32 R13, RZ, RZ, R3 ;  /* 0x000000ffff0d7224 */ /* 0x000fce00078e0003 */
[----:B------:R-:W-:Y:S05]  /*03e0*/  CALL.REL.NOINC `($__internal_0_$__cuda_sm20_rem_u64) ;  /* 0x0000000000347944 */ /* 0x000fea0003c00000 */
[----:B------:R-:W-:-:S04]  /*03f0*/  ISETP.NE.U32.AND P0, PT, R6, RZ, PT ;  /* 0x000000ff0600720c */ /* 0x000fc80003f05070 */
[----:B------:R-:W-:-:S13]  /*0400*/  ISETP.NE.AND.EX P0, PT, R7, RZ, PT, P0 ;  /* 0x000000ff0700720c */ /* 0x000fda0003f05300 */
.L_x_5:
[----:B------:R-:W-:Y:S05]  /*0410*/  BSYNC.RECONVERGENT B1 ;  /* 0x0000000000017941 */ /* 0x000fea0003800200 */
.L_x_3:
[----:B------:R-:W-:Y:S05]  /*0420*/  @!P0 BRA `(.L_x_6) ;  /* 0x0000000000188947 */ /* 0x000fea0003800000 */
[----:B------:R-:W-:-:S05]  /*0430*/  IADD3 R9, P0, PT, R9, 0x1, RZ ;  /* 0x0000000109097810 */ /* 0x000fca0007f1e0ff */
[----:B------:R-:W-:Y:S01]  /*0440*/  IMAD.X R11, RZ, RZ, R11, P0 ;  /* 0x000000ffff0b7224 */ /* 0x000fe200000e060b */
[----:B------:R-:W-:-:S04]  /*0450*/  ISETP.GE.U32.AND P0, PT, R0, R9, PT ;  /* 0x000000090000720c */ /* 0x000fc80003f06070 */
[----:B------:R-:W-:-:S13]  /*0460*/  ISETP.GE.U32.AND.EX P0, PT, R8, R11, PT, P0 ;  /* 0x0000000b0800720c */ /* 0x000fda0003f06100 */
[----:B------:R-:W-:Y:S05]  /*0470*/  @!P0 EXIT ;  /* 0x000000000000894d */ /* 0x000fea0003800000 */
[----:B------:R-:W-:Y:S05]  /*0480*/  BRA `(.L_x_7) ;  /* 0xfffffffc00687947 */ /* 0x000fea000383ffff */
.L_x_6:
[----:B------:R-:W-:Y:S05]  /*0490*/  BSYNC.RECONVERGENT B0 ;  /* 0x0000000000007941 */ /* 0x000fea0003800200 */
.L_x_2:
[----:B------:R-:W-:Y:S01]  /*04a0*/  STG.E.64 desc[UR4][R4.64], RZ ;  /* 0x000000ff04007986 */ /* 0x000fe2000c101b04 */
[----:B------:R-:W-:Y:S05]  /*04b0*/  EXIT ;  /* 0x000000000000794d */ /* 0x000fea0003800000 */
        .weak           $__internal_0_$__cuda_sm20_rem_u64
        .type           $__internal_0_$__cuda_sm20_rem_u64,@function
        .size           $__internal_0_$__cuda_sm20_rem_u64,(.L_x_9 - $__internal_0_$__cuda_sm20_rem_u64)
$__internal_0_$__cuda_sm20_rem_u64:
[----:B------:R-:W-:Y:S01]  /*04c0*/  MOV R16, R9 ;  /* 0x0000000900107202 */ /* 0x000fe20000000f00 */
[----:B------:R-:W-:-:S05]  /*04d0*/  IMAD.MOV.U32 R17, RZ, RZ, R11 ;  /* 0x000000ffff117224 */ /* 0x000fca00078e000b */
[----:B------:R-:W0:Y:S08]  /*04e0*/  I2F.U64.RP R16, R16 ;  /* 0x0000001000107312 */ /* 0x000e300000309000 */
[----:B0-----:R-:W0:Y:S02]  /*04f0*/  MUFU.RCP R6, R16 ;  /* 0x0000001000067308 */ /* 0x001e240000001000 */
[----:B0-----:R-:W-:-:S06]  /*0500*/  VIADD R6, R6, 0x1ffffffe ;  /* 0x1ffffffe06067836 */ /* 0x001fcc0000000000 */
[----:B------:R-:W0:Y:S02]  /*0510*/  F2I.U64.TRUNC R6, R6 ;  /* 0x0000000600067311 */ /* 0x000e24000020d800 */
[----:B0-----:R-:W-:-:S04]  /*0520*/  IMAD.WIDE.U32 R14, R6, R9, RZ ;  /* 0x00000009060e7225 */ /* 0x001fc800078e00ff */
[----:B------:R-:W-:Y:S01]  /*0530*/  IMAD R15, R6, R11, R15 ;  /* 0x0000000b060f7224 */ /* 0x000fe200078e020f */
[----:B------:R-:W-:-:S03]  /*0540*/  IADD3 R19, P0, PT, RZ, -R14, RZ ;  /* 0x8000000eff137210 */ /* 0x000fc60007f1e0ff */
[----:B------:R-:W-:Y:S02]  /*0550*/  IMAD R15, R7, R9, R15 ;  /* 0x00000009070f7224 */ /* 0x000fe400078e020f */
[----:B------:R-:W-:-:S04]  /*0560*/  IMAD.HI.U32 R14, R6, R19, RZ ;  /* 0x00000013060e7227 */ /* 0x000fc800078e00ff */
[----:B------:R-:W-:Y:S02]  /*0570*/  IMAD.X R21, RZ, RZ, ~R15, P0 ;  /* 0x000000ffff157224 */ /* 0x000fe400000e0e0f */
[----:B------:R-:W-:Y:S02]  /*0580*/  IMAD.MOV.U32 R15, RZ, RZ, R6 ;  /* 0x000000ffff0f7224 */ /* 0x000fe400078e0006 */
[-C--:B------:R-:W-:Y:S02]  /*0590*/  IMAD R17, R7, R21.reuse, RZ ;  /* 0x0000001507117224 */ /* 0x080fe400078e02ff */
[----:B------:R-:W-:-:S04]  /*05a0*/  IMAD.WIDE.U32 R14, P0, R6, R21, R14 ;  /* 0x00000015060e7225 */ /* 0x000fc8000780000e */
[----:B------:R-:W-:-:S04]  /*05b0*/  IMAD.HI.U32 R21, R7, R21, RZ ;  /* 0x0000001507157227 */ /* 0x000fc800078e00ff */
[----:B------:R-:W-:-:S05]  /*05c0*/  IMAD.HI.U32 R14, P1, R7, R19, R14 ;  /* 0x00000013070e7227 */ /* 0x000fca000782000e */
[----:B------:R-:W-:Y:S01]  /*05d0*/  IADD3 R15, P2, PT, R17, R14, RZ ;  /* 0x0000000e110f7210 */ /* 0x000fe20007f5e0ff */
[----:B------:R-:W-:-:S04]  /*05e0*/  IMAD.X R14, R21, 0x1, R7, P0 ;  /* 0x00000001150e7824 */ /* 0x000fc800000e0607 */
[----:B------:R-:W-:Y:S01]  /*05f0*/  IMAD.WIDE.U32 R6, R15, R9, RZ ;  /* 0x000000090f067225 */ /* 0x000fe200078e00ff */
[----:B------:R-:W-:-:S03]  /*0600*/  IADD3.X R16, PT, PT, RZ, RZ, R14, P2, P1 ;  /* 0x000000ffff107210 */ /* 0x000fc600017e240e */
[----:B------:R-:W-:Y:S01]  /*0610*/  IMAD R7, R15, R11, R7 ;  /* 0x0000000b0f077224 */ /* 0x000fe200078e0207 */
[----:B------:R-:W-:-:S03]  /*0620*/  IADD3 R17, P0, PT, RZ, -R6, RZ ;  /* 0x80000006ff117210 */ /* 0x000fc60007f1e0ff */
[----:B------:R-:W-:Y:S02]  /*0630*/  IMAD R7, R16, R9, R7 ;  /* 0x0000000910077224 */ /* 0x000fe400078e0207 */
[----:B------:R-:W-:-:S03]  /*0640*/  IMAD.HI.U32 R14, R15, R17, RZ ;  /* 0x000000110f0e7227 */ /* 0x000fc600078e00ff */
[----:B------:R-:W-:-:S05]  /*0650*/  IADD3.X R7, PT, PT, RZ, ~R7, RZ, P0, !PT ;  /* 0x80000007ff077210 */ /* 0x000fca00007fe4ff */
[----:B------:R-:W-:-:S04]  /*0660*/  IMAD.WIDE.U32 R14, P0, R15, R7, R14 ;  /* 0x000000070f0e7225 */ /* 0x000fc8000780000e */
[C---:B------:R-:W-:Y:S02]  /*0670*/  IMAD R6, R16.reuse, R7, RZ ;  /* 0x0000000710067224 */ /* 0x040fe400078e02ff */
[----:B------:R-:W-:-:S04]  /*0680*/  IMAD.HI.U32 R15, P1, R16, R17, R14 ;  /* 0x00000011100f7227 */ /* 0x000fc8000782000e */
[----:B------:R-:W-:Y:S01]  /*0690*/  IMAD.HI.U32 R7, R16, R7, RZ ;  /* 0x0000000710077227 */ /* 0x000fe200078e00ff */
[----:B------:R-:W-:-:S03]  /*06a0*/  IADD3 R15, P2, PT, R6, R15, RZ ;  /* 0x0000000f060f7210 */ /* 0x000fc60007f5e0ff */
[----:B------:R-:W-:Y:S02]  /*06b0*/  IMAD.X R16, R7, 0x1, R16, P0 ;  /* 0x0000000107107824 */ /* 0x000fe400000e0610 */
[----:B------:R-:W-:-:S03]  /*06c0*/  IMAD.HI.U32 R6, R15, R10, RZ ;  /* 0x0000000a0f067227 */ /* 0x000fc600078e00ff */
[----:B------:R-:W-:Y:S01]  /*06d0*/  IADD3.X R16, PT, PT, RZ, RZ, R16, P2, P1 ;  /* 0x000000ffff107210 */ /* 0x000fe200017e2410 */
[----:B------:R-:W-:Y:S02]  /*06e0*/  IMAD.MOV.U32 R7, RZ, RZ, RZ ;  /* 0x000000ffff077224 */ /* 0x000fe400078e00ff */
[----:B------:R-:W-:-:S04]  /*06f0*/  IMAD.WIDE.U32 R6, R15, R13, R6 ;  /* 0x0000000d0f067225 */ /* 0x000fc800078e0006 */
[C---:B------:R-:W-:Y:S02]  /*0700*/  IMAD R15, R16.reuse, R13, RZ ;  /* 0x0000000d100f7224 */ /* 0x040fe400078e02ff */
[----:B------:R-:W-:-:S04]  /*0710*/  IMAD.HI.U32 R6, P0, R16, R10, R6 ;  /* 0x0000000a10067227 */ /* 0x000fc80007800006 */
[----:B------:R-:W-:Y:S01]  /*0720*/  IMAD.HI.U32 R14, R16, R13, RZ ;  /* 0x0000000d100e7227 */ /* 0x000fe200078e00ff */
[----:B------:R-:W-:-:S03]  /*0730*/  IADD3 R16, P1, PT, R15, R6, RZ ;  /* 0x000000060f107210 */ /* 0x000fc60007f3e0ff */
[----:B------:R-:W-:Y:S02]  /*0740*/  IMAD.X R14, RZ, RZ, R14, P0 ;  /* 0x000000ffff0e7224 */ /* 0x000fe400000e060e */
[----:B------:R-:W-:-:S04]  /*0750*/  IMAD.WIDE.U32 R6, R16, R9, RZ ;  /* 0x0000000910067225 */ /* 0x000fc800078e00ff */
[----:B------:R-:W-:Y:S01]  /*0760*/  IMAD.X R14, RZ, RZ, R14, P1 ;  /* 0x000000ffff0e7224 */ /* 0x000fe200008e060e */
[----:B------:R-:W-:Y:S01]  /*0770*/  IADD3 R6, P1, PT, -R6, R10, RZ ;  /* 0x0000000a06067210 */ /* 0x000fe20007f3e1ff */
[----:B------:R-:W-:-:S03]  /*0780*/  IMAD R16, R16, R11, R7 ;  /* 0x0000000b10107224 */ /* 0x000fc600078e0207 */
[-C--:B------:R-:W-:Y:S01]  /*0790*/  ISETP.GE.U32.AND P0, PT, R6, R9.reuse, PT ;  /* 0x000000090600720c */ /* 0x080fe20003f06070 */
[----:B------:R-:W-:-:S05]  /*07a0*/  IMAD R14, R14, R9, R16 ;  /* 0x000000090e0e7224 */ /* 0x000fca00078e0210 */
[----:B------:R-:W-:Y:S01]  /*07b0*/  IADD3.X R16, PT, PT, ~R14, R13, RZ, P1, !PT ;  /* 0x0000000d0e107210 */ /* 0x000fe20000ffe5ff */
[----:B------:R-:W-:Y:S01]  /*07c0*/  IMAD.MOV.U32 R13, RZ, RZ, 0x0 ;  /* 0x00000000ff0d7424 */ /* 0x000fe200078e00ff */
[----:B------:R-:W-:Y:S02]  /*07d0*/  IADD3 R10, P1, PT, -R9, R6, RZ ;  /* 0x00000006090a7210 */ /* 0x000fe40007f3e1ff */
[----:B------:R-:W-:-:S03]  /*07e0*/  ISETP.GE.U32.AND.EX P0, PT, R16, R11, PT, P0 ;  /* 0x0000000b1000720c */ /* 0x000fc60003f06100 */
[--C-:B------:R-:W-:Y:S01]  /*07f0*/  IMAD.X R14, R16, 0x1, ~R11.reuse, P1 ;  /* 0x00000001100e7824 */ /* 0x100fe200008e0e0b */
[----:B------:R-:W-:Y:S02]  /*0800*/  SEL R10, R10, R6, P0 ;  /* 0x000000060a0a7207 */ /* 0x000fe40000000000 */
[C---:B------:R-:W-:Y:S02]  /*0810*/  ISETP.NE.U32.AND P1, PT, R9.reuse, RZ, PT ;  /* 0x000000ff0900720c */ /* 0x040fe40003f25070 */
[----:B------:R-:W-:Y:S02]  /*0820*/  SEL R14, R14, R16, P0 ;  /* 0x000000100e0e7207 */ /* 0x000fe40000000000 */
[----:B------:R-:W-:Y:S02]  /*0830*/  IADD3 R6, P2, PT, -R9, R10, RZ ;  /* 0x0000000a09067210 */ /* 0x000fe40007f5e1ff */
[----:B------:R-:W-:Y:S02]  /*0840*/  ISETP.GE.U32.AND P0, PT, R10, R9, PT ;  /* 0x000000090a00720c */ /* 0x000fe40003f06070 */
[----:B------:R-:W-:Y:S01]  /*0850*/  ISETP.NE.AND.EX P1, PT, R11, RZ, PT, P1 ;  /* 0x000000ff0b00720c */ /* 0x000fe20003f25310 */
[C---:B------:R-:W-:Y:S01]  /*0860*/  IMAD.X R7, R14.reuse, 0x1, ~R11, P2 ;  /* 0x000000010e077824 */ /* 0x040fe200010e0e0b */
[----:B------:R-:W-:-:S04]  /*0870*/  ISETP.GE.U32.AND.EX P0, PT, R14, R11, PT, P0 ;  /* 0x0000000b0e00720c */ /* 0x000fc80003f06100 */
[----:B------:R-:W-:Y:S02]  /*0880*/  SEL R6, R6, R10, P0 ;  /* 0x0000000a06067207 */ /* 0x000fe40000000000 */
[----:B------:R-:W-:Y:S02]  /*0890*/  SEL R7, R7, R14, P0 ;  /* 0x0000000e07077207 */ /* 0x000fe40000000000 */
[----:B------:R-:W-:Y:S02]  /*08a0*/  SEL R6, R6, 0xffffffff, P1 ;  /* 0xffffffff06067807 */ /* 0x000fe40000800000 */
[----:B------:R-:W-:Y:S01]  /*08b0*/  SEL R7, R7, 0xffffffff, P1 ;  /* 0xffffffff07077807 */ /* 0x000fe20000800000 */
[----:B------:R-:W-:Y:S06]  /*08c0*/  RET.REL.NODEC R12 `(_Z11checkPrimesPyS_y) ;  /* 0xfffffff40ccc7950 */ /* 0x000fec0003c3ffff */
.L_x_8:
[----:B------:R-:W-:-:S00]  /*08d0*/  BRA `(.L_x_8) ;  /* 0xfffffffc00fc7947 */ /* 0x000fc0000383ffff */
[----:B------:R-:W-:-:S00]  /*08e0*/  NOP ;  /* 0x0000000000007918 */ /* 0x000fc00000000000 */
        /* <DEDUP_REMOVED lines=9> */
.L_x_9:


//--------------------- .nv.shared.reserved.0     --------------------------
	.section	.nv.shared.reserved.0,"aw",@nobits
	.weak		__nv_reservedSMEM_offset_0_alias
	.size		__nv_reservedSMEM_offset_0_alias, 0, 64
	.other		__nv_reservedSMEM_offset_0_alias,@"STO_CUDA_RESERVED_SHARED STV_DEFAULT"
__nv_reservedSMEM_offset_0_alias:
	.zero		0
	.zero		64


//--------------------- .nv.constant0._Z11checkPrimesPyS_y --------------------------
	.section	.nv.constant0._Z11checkPrimesPyS_y,"a",@progbits
	.sectionflags	@""
	.align	4
.nv.constant0._Z11checkPrimesPyS_y:
	.zero		920


//--------------------- SYMBOLS --------------------------

	.type		.nv.reservedSmem.offset0,@object
	.size		.nv.reservedSmem.offset0,0x4
